//
// Generated by NVIDIA NVVM Compiler
//
// Compiler Build ID: CL-36424714
// Cuda compilation tools, release 13.0, V13.0.88
// Based on NVVM 20.0.0
//

.version 9.0
.target sm_100
.address_size 64

	// .globl	k_gradient_convergence_4_f

.visible .entry k_gradient_convergence_4_f(
	.param .u64 .ptr .align 1 k_gradient_convergence_4_f_param_0,
	.param .u64 .ptr .align 1 k_gradient_convergence_4_f_param_1,
	.param .u64 .ptr .align 1 k_gradient_convergence_4_f_param_2,
	.param .u64 .ptr .align 1 k_gradient_convergence_4_f_param_3,
	.param .u64 .ptr .align 1 k_gradient_convergence_4_f_param_4,
	.param .u64 .ptr .align 1 k_gradient_convergence_4_f_param_5,
	.param .f32 k_gradient_convergence_4_f_param_6,
	.param .u32 k_gradient_convergence_4_f_param_7
)
{
	.reg .pred 	%p<30>;
	.reg .b16 	%rs<4>;
	.reg .b32 	%r<6>;
	.reg .b32 	%f<41>;
	.reg .b64 	%rd<37>;

	ld.param.u64 	%rd5, [k_gradient_convergence_4_f_param_3];
	ld.param.u64 	%rd6, [k_gradient_convergence_4_f_param_4];
	ld.param.u64 	%rd7, [k_gradient_convergence_4_f_param_5];
	ld.param.f32 	%f13, [k_gradient_convergence_4_f_param_6];
	ld.param.u32 	%r2, [k_gradient_convergence_4_f_param_7];
	mov.u32 	%r3, %ntid.x;
	mov.u32 	%r4, %ctaid.x;
	mov.u32 	%r5, %tid.x;
	mad.lo.s32 	%r1, %r3, %r4, %r5;
	setp.ge.s32 	%p1, %r1, %r2;
	@%p1 bra 	$L__BB0_5;
	cvta.to.global.u64 	%rd8, %rd7;
	cvt.s64.s32 	%rd9, %r1;
	add.s64 	%rd1, %rd8, %rd9;
	ld.global.u8 	%rs1, [%rd1];
	setp.eq.s16 	%p2, %rs1, 0;
	@%p2 bra 	$L__BB0_5;
	ld.param.u64 	%rd36, [k_gradient_convergence_4_f_param_2];
	ld.param.u64 	%rd35, [k_gradient_convergence_4_f_param_1];
	ld.param.u64 	%rd34, [k_gradient_convergence_4_f_param_0];
	cvta.to.global.u64 	%rd10, %rd34;
	mul.wide.s32 	%rd11, %r1, 4;
	add.s64 	%rd12, %rd10, %rd11;
	ld.global.f32 	%f14, [%rd12];
	cvta.to.global.u64 	%rd13, %rd35;
	add.s64 	%rd14, %rd13, %rd11;
	ld.global.f32 	%f15, [%rd14];
	sub.f32 	%f1, %f14, %f15;
	cvta.to.global.u64 	%rd15, %rd6;
	add.s64 	%rd16, %rd15, %rd11;
	ld.global.f32 	%f2, [%rd16];
	cvta.to.global.u64 	%rd17, %rd5;
	add.s64 	%rd18, %rd17, %rd11;
	ld.global.f32 	%f3, [%rd18];
	setp.gt.f32 	%p3, %f1, %f2;
	setp.lt.f32 	%p4, %f1, %f3;
	selp.f32 	%f16, %f3, %f1, %p4;
	selp.f32 	%f17, %f2, %f16, %p3;
	sub.f32 	%f18, %f14, %f17;
	fma.rn.f32 	%f19, %f18, %f18, 0f00000000;
	mul.wide.s32 	%rd19, %r2, 4;
	add.s64 	%rd20, %rd12, %rd19;
	ld.global.f32 	%f20, [%rd20];
	add.s64 	%rd21, %rd14, %rd19;
	ld.global.f32 	%f21, [%rd21];
	sub.f32 	%f4, %f20, %f21;
	add.s64 	%rd22, %rd16, %rd19;
	ld.global.f32 	%f5, [%rd22];
	add.s64 	%rd23, %rd18, %rd19;
	ld.global.f32 	%f6, [%rd23];
	setp.gt.f32 	%p5, %f4, %f5;
	setp.lt.f32 	%p6, %f4, %f6;
	selp.f32 	%f22, %f6, %f4, %p6;
	selp.f32 	%f23, %f5, %f22, %p5;
	sub.f32 	%f24, %f20, %f23;
	fma.rn.f32 	%f25, %f24, %f24, %f19;
	add.s64 	%rd24, %rd20, %rd19;
	ld.global.f32 	%f26, [%rd24];
	add.s64 	%rd25, %rd21, %rd19;
	ld.global.f32 	%f27, [%rd25];
	sub.f32 	%f7, %f26, %f27;
	add.s64 	%rd26, %rd22, %rd19;
	ld.global.f32 	%f8, [%rd26];
	add.s64 	%rd27, %rd23, %rd19;
	ld.global.f32 	%f9, [%rd27];
	setp.gt.f32 	%p7, %f7, %f8;
	setp.lt.f32 	%p8, %f7, %f9;
	selp.f32 	%f28, %f9, %f7, %p8;
	selp.f32 	%f29, %f8, %f28, %p7;
	sub.f32 	%f30, %f26, %f29;
	fma.rn.f32 	%f31, %f30, %f30, %f25;
	add.s64 	%rd28, %rd24, %rd19;
	ld.global.f32 	%f32, [%rd28];
	add.s64 	%rd29, %rd25, %rd19;
	ld.global.f32 	%f33, [%rd29];
	sub.f32 	%f10, %f32, %f33;
	add.s64 	%rd30, %rd26, %rd19;
	ld.global.f32 	%f11, [%rd30];
	add.s64 	%rd31, %rd27, %rd19;
	ld.global.f32 	%f12, [%rd31];
	setp.gt.f32 	%p9, %f10, %f11;
	setp.lt.f32 	%p10, %f10, %f12;
	selp.f32 	%f34, %f12, %f10, %p10;
	selp.f32 	%f35, %f11, %f34, %p9;
	sub.f32 	%f36, %f32, %f35;
	fma.rn.f32 	%f37, %f36, %f36, %f31;
	cvta.to.global.u64 	%rd32, %rd36;
	add.s64 	%rd33, %rd32, %rd11;
	ld.global.f32 	%f38, [%rd33];
	add.f32 	%f39, %f38, 0f3F800000;
	mul.f32 	%f40, %f13, %f39;
	setp.geu.f32 	%p11, %f37, %f40;
	@%p11 bra 	$L__BB0_5;
	setp.geu.f32 	%p12, %f10, %f12;
	setp.leu.f32 	%p13, %f10, %f11;
	setp.geu.f32 	%p14, %f7, %f9;
	setp.leu.f32 	%p15, %f7, %f8;
	setp.geu.f32 	%p16, %f4, %f6;
	setp.leu.f32 	%p17, %f4, %f5;
	setp.geu.f32 	%p18, %f1, %f3;
	setp.leu.f32 	%p19, %f1, %f2;
	and.b16  	%rs2, %rs1, 1;
	setp.eq.b16 	%p20, %rs2, 1;
	not.pred 	%p21, %p20;
	and.pred  	%p22, %p13, %p21;
	and.pred  	%p23, %p22, %p12;
	and.pred  	%p24, %p23, %p15;
	and.pred  	%p25, %p24, %p14;
	and.pred  	%p26, %p25, %p17;
	and.pred  	%p27, %p26, %p16;
	and.pred  	%p28, %p27, %p19;
	and.pred  	%p29, %p28, %p18;
	@%p29 bra 	$L__BB0_5;
	mov.b16 	%rs3, 0;
	st.global.u8 	[%rd1], %rs3;
$L__BB0_5:
	ret;

}


// ===== COMPILED SASS (sm_100) =====

	.target	sm_100

	.elftype	@"ET_EXEC"


//--------------------- .note.nv.tkinfo           --------------------------
	.section	.note.nv.tkinfo,"",@"SHT_NOTE"
	.sectionflags	@"SHF_NOTE_NV_TKINFO"
	.tkinfo
        /*0018*/ 	.word	0x00000002
        /*0030*/ 	.string	""
        /*0030*/ 	.string	"ptxas"
        /*0030*/ 	.string	"Cuda compilation tools, release 13.0, V13.0.88"
        /*0030*/ 	.string	"Build cuda_13.0.r13.0/compiler.36424714_0"
        /*0030*/ 	.string	"-arch sm_100 -m 64 "



//--------------------- .note.nv.cuinfo           --------------------------
	.section	.note.nv.cuinfo,"",@"SHT_NOTE"
	.sectionflags	@"SHF_NOTE_NV_CUINFO"
        /*0018*/ 	.short	0x0002
        /*001a*/ 	.short	0x0064
        /*001c*/ 	.short	0x0082
	.zero		2


//--------------------- .nv.info                  --------------------------
	.section	.nv.info,"",@"SHT_CUDA_INFO"
	.align	4


	//----- nvinfo : EIATTR_REGCOUNT
	.align		4
        /*0000*/ 	.byte	0x04, 0x2f
        /*0002*/ 	.short	(.L_1 - .L_0)
	.align		4
.L_0:
        /*0004*/ 	.word	index@(k_gradient_convergence_4_f)
        /*0008*/ 	.word	0x00000020


	//----- nvinfo : EIATTR_FRAME_SIZE
	.align		4
.L_1:
        /*000c*/ 	.byte	0x04, 0x11
        /*000e*/ 	.short	(.L_3 - .L_2)
	.align		4
.L_2:
        /*0010*/ 	.word	index@(k_gradient_convergence_4_f)
        /*0014*/ 	.word	0x00000000


	//----- nvinfo : EIATTR_MIN_STACK_SIZE
	.align		4
.L_3:
        /*0018*/ 	.byte	0x04, 0x12
        /*001a*/ 	.short	(.L_5 - .L_4)
	.align		4
.L_4:
        /*001c*/ 	.word	index@(k_gradient_convergence_4_f)
        /*0020*/ 	.word	0x00000000
.L_5:


//--------------------- .nv.compat                --------------------------
	.section	.nv.compat,"",@"SHT_CUDA_COMPAT_INFO"
	.align	4
        /*0000*/ 	.byte	0x02, 0x09, 0x00, 0x00, 0x02, 0x02, 0x01, 0x00, 0x02, 0x05, 0x05, 0x00, 0x03, 0x07, 0x01, 0x01
        /*0010*/ 	.byte	0x02, 0x03, 0x00, 0x00, 0x02, 0x06, 0x01, 0x00, 0x04, 0x0b, 0x08, 0x00, 0x09, 0x00, 0x00, 0x00
        /*0020*/ 	.byte	0x00, 0x00, 0x00, 0x00


//--------------------- .nv.info.k_gradient_convergence_4_f --------------------------
	.section	.nv.info.k_gradient_convergence_4_f,"",@"SHT_CUDA_INFO"
	.sectionflags	@""
	.align	4


	//----- nvinfo : EIATTR_CUDA_API_VERSION
	.align		4
        /*0000*/ 	.byte	0x04, 0x37
        /*0002*/ 	.short	(.L_7 - .L_6)
.L_6:
        /*0004*/ 	.word	0x00000082


	//----- nvinfo : EIATTR_KPARAM_INFO
	.align		4
.L_7:
        /*0008*/ 	.byte	0x04, 0x17
        /*000a*/ 	.short	(.L_9 - .L_8)
.L_8:
        /*000c*/ 	.word	0x00000000
        /*0010*/ 	.short	0x0007
        /*0012*/ 	.short	0x0034
        /*0014*/ 	.byte	0x00, 0xf0, 0x11, 0x00


	//----- nvinfo : EIATTR_KPARAM_INFO
	.align		4
.L_9:
        /*0018*/ 	.byte	0x04, 0x17
        /*001a*/ 	.short	(.L_11 - .L_10)
.L_10:
        /*001c*/ 	.word	0x00000000
        /*0020*/ 	.short	0x0006
        /*0022*/ 	.short	0x0030
        /*0024*/ 	.byte	0x00, 0xf0, 0x11, 0x00


	//----- nvinfo : EIATTR_KPARAM_INFO
	.align		4
.L_11:
        /*0028*/ 	.byte	0x04, 0x17
        /*002a*/ 	.short	(.L_13 - .L_12)
.L_12:
        /*002c*/ 	.word	0x00000000
        /*0030*/ 	.short	0x0005
        /*0032*/ 	.short	0x0028
        /*0034*/ 	.byte	0x00, 0xf5, 0x21, 0x00


	//----- nvinfo : EIATTR_KPARAM_INFO
	.align		4
.L_13:
        /*0038*/ 	.byte	0x04, 0x17
        /*003a*/ 	.short	(.L_15 - .L_14)
.L_14:
        /*003c*/ 	.word	0x00000000
        /*0040*/ 	.short	0x0004
        /*0042*/ 	.short	0x0020
        /*0044*/ 	.byte	0x00, 0xf5, 0x21, 0x00


	//----- nvinfo : EIATTR_KPARAM_INFO
	.align		4
.L_15:
        /*0048*/ 	.byte	0x04, 0x17
        /*004a*/ 	.short	(.L_17 - .L_16)
.L_16:
        /*004c*/ 	.word	0x00000000
        /*0050*/ 	.short	0x0003
        /*0052*/ 	.short	0x0018
        /*0054*/ 	.byte	0x00, 0xf5, 0x21, 0x00


	//----- nvinfo : EIATTR_KPARAM_INFO
	.align		4
.L_17:
        /*0058*/ 	.byte	0x04, 0x17
        /*005a*/ 	.short	(.L_19 - .L_18)
.L_18:
        /*005c*/ 	.word	0x00000000
        /*0060*/ 	.short	0x0002
        /*0062*/ 	.short	0x0010
        /*0064*/ 	.byte	0x00, 0xf5, 0x21, 0x00


	//----- nvinfo : EIATTR_KPARAM_INFO
	.align		4
.L_19:
        /*0068*/ 	.byte	0x04, 0x17
        /*006a*/ 	.short	(.L_21 - .L_20)
.L_20:
        /*006c*/ 	.word	0x00000000
        /*0070*/ 	.short	0x0001
        /*0072*/ 	.short	0x0008
        /*0074*/ 	.byte	0x00, 0xf5, 0x21, 0x00


	//----- nvinfo : EIATTR_KPARAM_INFO
	.align		4
.L_21:
        /*0078*/ 	.byte	0x04, 0x17
        /*007a*/ 	.short	(.L_23 - .L_22)
.L_22:
        /*007c*/ 	.word	0x00000000
        /*0080*/ 	.short	0x0000
        /*0082*/ 	.short	0x0000
        /*0084*/ 	.byte	0x00, 0xf5, 0x21, 0x00


	//----- nvinfo : EIATTR_SPARSE_MMA_MASK
	.align		4
.L_23:
        /*0088*/ 	.byte	0x03, 0x50
        /*008a*/ 	.short	0x0000


	//----- nvinfo : EIATTR_MAXREG_COUNT
	.align		4
        /*008c*/ 	.byte	0x03, 0x1b
        /*008e*/ 	.short	0x00ff


	//----- nvinfo : EIATTR_MERCURY_ISA_VERSION
	.align		4
        /*0090*/ 	.byte	0x03, 0x5f
        /*0092*/ 	.short	0x0101


	//----- nvinfo : EIATTR_VRC_CTA_INIT_COUNT
	.align		4
        /*0094*/ 	.byte	0x02, 0x4a
	.zero		1
	.zero		1


	//----- nvinfo : EIATTR_EXIT_INSTR_OFFSETS
	.align		4
        /*0098*/ 	.byte	0x04, 0x1c
        /*009a*/ 	.short	(.L_25 - .L_24)


	//   ....[0]....
.L_24:
        /*009c*/ 	.word	0x00000070


	//   ....[1]....
        /*00a0*/ 	.word	0x000000e0


	//   ....[2]....
        /*00a4*/ 	.word	0x00000560


	//   ....[3]....
        /*00a8*/ 	.word	0x00000610


	//   ....[4]....
        /*00ac*/ 	.word	0x00000630


	//----- nvinfo : EIATTR_CBANK_PARAM_SIZE
	.align		4
.L_25:
        /*00b0*/ 	.byte	0x03, 0x19
        /*00b2*/ 	.short	0x0038


	//----- nvinfo : EIATTR_PARAM_CBANK
	.align		4
        /*00b4*/ 	.byte	0x04, 0x0a
        /*00b6*/ 	.short	(.L_27 - .L_26)
	.align		4
.L_26:
        /*00b8*/ 	.word	index@(.nv.constant0.k_gradient_convergence_4_f)
        /*00bc*/ 	.short	0x0380
        /*00be*/ 	.short	0x0038


	//----- nvinfo : EIATTR_SW_WAR
	.align		4
.L_27:
        /*00c0*/ 	.byte	0x04, 0x36
        /*00c2*/ 	.short	(.L_29 - .L_28)
.L_28:
        /*00c4*/ 	.word	0x00000008
.L_29:


//--------------------- .nv.callgraph             --------------------------
	.section	.nv.callgraph,"",@"SHT_CUDA_CALLGRAPH"
	.align	4
	.sectionentsize	8
	.align		4
        /*0000*/ 	.word	0x00000000
	.align		4
        /*0004*/ 	.word	0xffffffff
	.align		4
        /*0008*/ 	.word	0x00000000
	.align		4
        /*000c*/ 	.word	0xfffffffe
	.align		4
        /*0010*/ 	.word	0x00000000
	.align		4
        /*0014*/ 	.word	0xfffffffd
	.align		4
        /*0018*/ 	.word	0x00000000
	.align		4
        /*001c*/ 	.word	0xfffffffc


//--------------------- .text.k_gradient_convergence_4_f --------------------------
	.section	.text.k_gradient_convergence_4_f,"ax",@progbits
	.align	128
        .global         k_gradient_convergence_4_f
        .type           k_gradient_convergence_4_f,@function
        .size           k_gradient_convergence_4_f,(.L_x_1 - k_gradient_convergence_4_f)
        .other          k_gradient_convergence_4_f,@"STO_CUDA_ENTRY STV_DEFAULT"
k_gradient_convergence_4_f:
.text.k_gradient_convergence_4_f:
[----:B------:R-:W-:Y:S01]  /*0000*/  LDC R1, c[0x0][0x37c] ;  /* 0x0000df00ff017b82 */ /* 0x000fe20000000800 */
[----:B------:R-:W0:Y:S07]  /*0010*/  S2R R23, SR_CTAID.X ;  /* 0x0000000000177919 */ /* 0x000e2e0000002500 */
[----:B------:R-:W1:Y:S01]  /*0020*/  LDC R29, c[0x0][0x3b4] ;  /* 0x0000ed00ff1d7b82 */ /* 0x000e620000000800 */
[----:B------:R-:W0:Y:S01]  /*0030*/  LDCU UR4, c[0x0][0x360] ;  /* 0x00006c00ff0477ac */ /* 0x000e220008000800 */
[----:B------:R-:W0:Y:S02]  /*0040*/  S2R R0, SR_TID.X ;  /* 0x0000000000007919 */ /* 0x000e240000002100 */
[----:B0-----:R-:W-:-:S05]  /*0050*/  IMAD R23, R23, UR4, R0 ;  /* 0x0000000417177c24 */ /* 0x001fca000f8e0200 */
[----:B-1----:R-:W-:-:S13]  /*0060*/  ISETP.GE.AND P0, PT, R23, R29, PT ;  /* 0x0000001d1700720c */ /* 0x002fda0003f06270 */
[----:B------:R-:W-:Y:S05]  /*0070*/  @P0 EXIT ;  /* 0x000000000000094d */ /* 0x000fea0003800000 */
[----:B------:R-:W0:Y:S01]  /*0080*/  LDCU.64 UR6, c[0x0][0x3a8] ;  /* 0x00007500ff0677ac */ /* 0x000e220008000a00 */
[----:B------:R-:W1:Y:S01]  /*0090*/  LDCU.64 UR4, c[0x0][0x358] ;  /* 0x00006b00ff0477ac */ /* 0x000e620008000a00 */
[----:B0-----:R-:W-:-:S04]  /*00a0*/  IADD3 R10, P0, PT, R23, UR6, RZ ;  /* 0x00000006170a7c10 */ /* 0x001fc8000ff1e0ff */
[----:B------:R-:W-:-:S05]  /*00b0*/  LEA.HI.X.SX32 R11, R23, UR7, 0x1, P0 ;  /* 0x00000007170b7c11 */ /* 0x000fca00080f0eff */
[----:B-1----:R-:W2:Y:S02]  /*00c0*/  LDG.E.U8 R0, desc[UR4][R10.64] ;  /* 0x000000040a007981 */ /* 0x002ea4000c1e1100 */
[----:B--2---:R-:W-:-:S13]  /*00d0*/  ISETP.NE.AND P0, PT, R0, RZ, PT ;  /* 0x000000ff0000720c */ /* 0x004fda0003f05270 */
[----:B------:R-:W-:Y:S05]  /*00e0*/  @!P0 EXIT ;  /* 0x000000000000894d */ /* 0x000fea0003800000 */
[----:B------:R-:W0:Y:S01]  /*00f0*/  LDC.64 R14, c[0x0][0x380] ;  /* 0x0000e000ff0e7b82 */ /* 0x000e220000000a00 */
[----:B------:R-:W1:Y:S07]  /*0100*/  LDCU UR6, c[0x0][0x3b0] ;  /* 0x00007600ff0677ac */ /* 0x000e6e0008000800 */
[----:B------:R-:W2:Y:S08]  /*0110*/  LDC.64 R12, c[0x0][0x388] ;  /* 0x0000e200ff0c7b82 */ /* 0x000eb00000000a00 */
[----:B------:R-:W3:Y:S08]  /*0120*/  LDC.64 R26, c[0x0][0x398] ;  /* 0x0000e600ff1a7b82 */ /* 0x000ef00000000a00 */
[----:B------:R-:W4:Y:S01]  /*0130*/  LDC.64 R18, c[0x0][0x3a0] ;  /* 0x0000e800ff127b82 */ /* 0x000f220000000a00 */
[----:B0-----:R-:W-:-:S05]  /*0140*/  IMAD.WIDE R14, R23, 0x4, R14 ;  /* 0x00000004170e7825 */ /* 0x001fca00078e020e */
[----:B------:R-:W5:Y:S01]  /*0150*/  LDG.E R7, desc[UR4][R14.64] ;  /* 0x000000040e077981 */ /* 0x000f62000c1e1900 */
[----:B------:R-:W-:-:S04]  /*0160*/  IMAD.WIDE R16, R29, 0x4, R14 ;  /* 0x000000041d107825 */ /* 0x000fc800078e020e */
[----:B--2---:R-:W-:Y:S01]  /*0170*/  IMAD.WIDE R12, R23, 0x4, R12 ;  /* 0x00000004170c7825 */ /* 0x004fe200078e020c */
[----:B------:R0:W2:Y:S03]  /*0180*/  LDG.E R8, desc[UR4][R16.64] ;  /* 0x0000000410087981 */ /* 0x0000a6000c1e1900 */
[----:B------:R-:W-:Y:S01]  /*0190*/  IMAD.WIDE R20, R29, 0x4, R16 ;  /* 0x000000041d147825 */ /* 0x000fe200078e0210 */
[----:B------:R1:W5:Y:S03]  /*01a0*/  LDG.E R22, desc[UR4][R12.64] ;  /* 0x000000040c167981 */ /* 0x000366000c1e1900 */
[----:B---3--:R-:W-:Y:S01]  /*01b0*/  IMAD.WIDE R26, R23, 0x4, R26 ;  /* 0x00000004171a7825 */ /* 0x008fe200078e021a */
[----:B------:R-:W3:Y:S01]  /*01c0*/  LDG.E R6, desc[UR4][R20.64] ;  /* 0x0000000414067981 */ /* 0x000ee2000c1e1900 */
[----:B0-----:R-:W0:Y:S02]  /*01d0*/  LDC.64 R16, c[0x0][0x390] ;  /* 0x0000e400ff107b82 */ /* 0x001e240000000a00 */
[----:B------:R-:W-:Y:S01]  /*01e0*/  IMAD.WIDE R4, R29, 0x4, R12 ;  /* 0x000000041d047825 */ /* 0x000fe200078e020c */
[----:B------:R-:W2:Y:S03]  /*01f0*/  LDG.E R2, desc[UR4][R26.64] ;  /* 0x000000041a027981 */ /* 0x000ea6000c1e1900 */
[----:B----4-:R-:W-:-:S04]  /*0200*/  IMAD.WIDE R18, R23, 0x4, R18 ;  /* 0x0000000417127825 */ /* 0x010fc800078e0212 */
[C---:B------:R-:W-:Y:S01]  /*0210*/  IMAD.WIDE R24, R29.reuse, 0x4, R20 ;  /* 0x000000041d187825 */ /* 0x040fe200078e0214 */
[----:B------:R4:W3:Y:S03]  /*0220*/  LDG.E R3, desc[UR4][R18.64] ;  /* 0x0000000412037981 */ /* 0x0008e6000c1e1900 */
[C---:B-1----:R-:W-:Y:S01]  /*0230*/  IMAD.WIDE R12, R29.reuse, 0x4, R26 ;  /* 0x000000041d0c7825 */ /* 0x042fe200078e021a */
[----:B------:R1:W3:Y:S03]  /*0240*/  LDG.E R9, desc[UR4][R24.64] ;  /* 0x0000000418097981 */ /* 0x0002e6000c1e1900 */
[C---:B------:R-:W-:Y:S02]  /*0250*/  IMAD.WIDE R14, R29.reuse, 0x4, R4 ;  /* 0x000000041d0e7825 */ /* 0x040fe400078e0204 */
[----:B------:R-:W3:Y:S02]  /*0260*/  LDG.E R5, desc[UR4][R4.64] ;  /* 0x0000000404057981 */ /* 0x000ee4000c1e1900 */
[----:B----4-:R-:W-:-:S04]  /*0270*/  IMAD.WIDE R18, R29, 0x4, R18 ;  /* 0x000000041d127825 */ /* 0x010fc800078e0212 */
[C---:B------:R-:W-:Y:S01]  /*0280*/  IMAD.WIDE R20, R29.reuse, 0x4, R14 ;  /* 0x000000041d147825 */ /* 0x040fe200078e020e */
[----:B------:R-:W4:Y:S03]  /*0290*/  LDG.E R28, desc[UR4][R18.64] ;  /* 0x00000004121c7981 */ /* 0x000f26000c1e1900 */
[C---:B-1----:R-:W-:Y:S01]  /*02a0*/  IMAD.WIDE R24, R29.reuse, 0x4, R12 ;  /* 0x000000041d187825 */ /* 0x042fe200078e020c */
[----:B------:R-:W4:Y:S04]  /*02b0*/  LDG.E R4, desc[UR4][R12.64] ;  /* 0x000000040c047981 */ /* 0x000f28000c1e1900 */
[----:B------:R-:W4:Y:S01]  /*02c0*/  LDG.E R15, desc[UR4][R14.64] ;  /* 0x000000040e0f7981 */ /* 0x000f22000c1e1900 */
[----:B------:R-:W-:-:S03]  /*02d0*/  IMAD.WIDE R26, R29, 0x4, R18 ;  /* 0x000000041d1a7825 */ /* 0x000fc600078e0212 */
[----:B------:R-:W4:Y:S04]  /*02e0*/  LDG.E R20, desc[UR4][R20.64] ;  /* 0x0000000414147981 */ /* 0x000f28000c1e1900 */
[----:B------:R1:W4:Y:S04]  /*02f0*/  LDG.E R12, desc[UR4][R24.64] ;  /* 0x00000004180c7981 */ /* 0x000328000c1e1900 */
[----:B------:R0:W4:Y:S01]  /*0300*/  LDG.E R13, desc[UR4][R26.64] ;  /* 0x000000041a0d7981 */ /* 0x000122000c1e1900 */
[----:B-1----:R-:W-:-:S04]  /*0310*/  IMAD.WIDE R24, R29, 0x4, R24 ;  /* 0x000000041d187825 */ /* 0x002fc800078e0218 */
[----:B0-----:R-:W-:Y:S02]  /*0320*/  IMAD.WIDE R26, R29, 0x4, R26 ;  /* 0x000000041d1a7825 */ /* 0x001fe400078e021a */
[----:B------:R-:W4:Y:S04]  /*0330*/  LDG.E R29, desc[UR4][R24.64] ;  /* 0x00000004181d7981 */ /* 0x000f28000c1e1900 */
[----:B------:R-:W4:Y:S01]  /*0340*/  LDG.E R26, desc[UR4][R26.64] ;  /* 0x000000041a1a7981 */ /* 0x000f22000c1e1900 */
[----:B------:R-:W-:-:S06]  /*0350*/  IMAD.WIDE R16, R23, 0x4, R16 ;  /* 0x0000000417107825 */ /* 0x000fcc00078e0210 */
[----:B------:R0:W4:Y:S01]  /*0360*/  LDG.E R16, desc[UR4][R16.64] ;  /* 0x0000000410107981 */ /* 0x000122000c1e1900 */
[----:B-----5:R-:W-:-:S05]  /*0370*/  FADD R19, R7, -R22 ;  /* 0x8000001607137221 */ /* 0x020fca0000000000 */
[----:B--2---:R-:W-:-:S04]  /*0380*/  FSETP.GEU.AND P0, PT, R19, R2, PT ;  /* 0x000000021300720b */ /* 0x004fc80003f0e000 */
[----:B------:R-:W-:Y:S02]  /*0390*/  FSEL R14, R2, R19, !P0 ;  /* 0x00000013020e7208 */ /* 0x000fe40004000000 */
[----:B---3--:R-:W-:Y:S01]  /*03a0*/  FSETP.GT.AND P1, PT, R19, R3, PT ;  /* 0x000000031300720b */ /* 0x008fe20003f24000 */
[----:B------:R-:W-:-:S03]  /*03b0*/  FADD R5, R8, -R5 ;  /* 0x8000000508057221 */ /* 0x000fc60000000000 */
[----:B------:R-:W-:Y:S02]  /*03c0*/  FSEL R14, R3, R14, P1 ;  /* 0x0000000e030e7208 */ /* 0x000fe40000800000 */
[C---:B----4-:R-:W-:Y:S02]  /*03d0*/  FSETP.GT.AND P1, PT, R5.reuse, R28, PT ;  /* 0x0000001c0500720b */ /* 0x050fe40003f24000 */
[----:B------:R-:W-:Y:S01]  /*03e0*/  FSETP.GEU.AND P0, PT, R5, R4, PT ;  /* 0x000000040500720b */ /* 0x000fe20003f0e000 */
[----:B------:R-:W-:-:S03]  /*03f0*/  FADD R15, R6, -R15 ;  /* 0x8000000f060f7221 */ /* 0x000fc60000000000 */
[----:B------:R-:W-:Y:S01]  /*0400*/  FSEL R21, R4, R5, !P0 ;  /* 0x0000000504157208 */ /* 0x000fe20004000000 */
[----:B------:R-:W-:Y:S01]  /*0410*/  FADD R20, R9, -R20 ;  /* 0x8000001409147221 */ /* 0x000fe20000000000 */
[----:B------:R-:W-:Y:S01]  /*0420*/  FADD R7, R7, -R14 ;  /* 0x8000000e07077221 */ /* 0x000fe20000000000 */
[C---:B------:R-:W-:Y:S02]  /*0430*/  FSETP.GEU.AND P0, PT, R15.reuse, R12, PT ;  /* 0x0000000c0f00720b */ /* 0x040fe40003f0e000 */
[----:B------:R-:W-:Y:S02]  /*0440*/  FSEL R21, R28, R21, P1 ;  /* 0x000000151c157208 */ /* 0x000fe40000800000 */
[----:B------:R-:W-:Y:S02]  /*0450*/  FSETP.GT.AND P1, PT, R15, R13, PT ;  /* 0x0000000d0f00720b */ /* 0x000fe40003f24000 */
[----:B------:R-:W-:Y:S01]  /*0460*/  FSEL R14, R12, R15, !P0 ;  /* 0x0000000f0c0e7208 */ /* 0x000fe20004000000 */
[----:B------:R-:W-:Y:S01]  /*0470*/  FADD R8, R8, -R21 ;  /* 0x8000001508087221 */ /* 0x000fe20000000000 */
[----:B------:R-:W-:-:S02]  /*0480*/  FFMA R7, R7, R7, RZ ;  /* 0x0000000707077223 */ /* 0x000fc400000000ff */
[----:B0-----:R-:W-:Y:S02]  /*0490*/  FSEL R17, R13, R14, P1 ;  /* 0x0000000e0d117208 */ /* 0x001fe40000800000 */
[----:B------:R-:W-:Y:S01]  /*04a0*/  FSETP.GEU.AND P0, PT, R20, R29, PT ;  /* 0x0000001d1400720b */ /* 0x000fe20003f0e000 */
[----:B------:R-:W-:Y:S01]  /*04b0*/  FFMA R7, R8, R8, R7 ;  /* 0x0000000808077223 */ /* 0x000fe20000000007 */
[----:B------:R-:W-:Y:S02]  /*04c0*/  FSETP.GT.AND P1, PT, R20, R26, PT ;  /* 0x0000001a1400720b */ /* 0x000fe40003f24000 */
[----:B------:R-:W-:Y:S01]  /*04d0*/  FSEL R21, R29, R20, !P0 ;  /* 0x000000141d157208 */ /* 0x000fe20004000000 */
[----:B------:R-:W-:-:S03]  /*04e0*/  FADD R6, R6, -R17 ;  /* 0x8000001106067221 */ /* 0x000fc60000000000 */
[----:B------:R-:W-:Y:S01]  /*04f0*/  FSEL R8, R26, R21, P1 ;  /* 0x000000151a087208 */ /* 0x000fe20000800000 */
[----:B------:R-:W-:Y:S01]  /*0500*/  FFMA R7, R6, R6, R7 ;  /* 0x0000000606077223 */ /* 0x000fe20000000007 */
[----:B------:R-:W-:-:S03]  /*0510*/  FADD R16, R16, 1 ;  /* 0x3f80000010107421 */ /* 0x000fc60000000000 */
[----:B------:R-:W-:Y:S01]  /*0520*/  FADD R8, R9, -R8 ;  /* 0x8000000809087221 */ /* 0x000fe20000000000 */
[----:B------:R-:W-:-:S03]  /*0530*/  FMUL R16, R16, UR6 ;  /* 0x0000000610107c20 */ /* 0x000fc60008400000 */
[----:B------:R-:W-:-:S05]  /*0540*/  FFMA R7, R8, R8, R7 ;  /* 0x0000000808077223 */ /* 0x000fca0000000007 */
[----:B------:R-:W-:-:S13]  /*0550*/  FSETP.GEU.AND P0, PT, R7, R16, PT ;  /* 0x000000100700720b */ /* 0x000fda0003f0e000 */
[----:B------:R-:W-:Y:S05]  /*0560*/  @P0 EXIT ;  /* 0x000000000000094d */ /* 0x000fea0003800000 */
[----:B------:R-:W-:Y:S02]  /*0570*/  LOP3.LUT R0, R0, 0x1, RZ, 0xc0, !PT ;  /* 0x0000000100007812 */ /* 0x000fe400078ec0ff */
[----:B------:R-:W-:Y:S02]  /*0580*/  FSETP.GEU.AND P1, PT, R19, R2, PT ;  /* 0x000000021300720b */ /* 0x000fe40003f2e000 */
[----:B------:R-:W-:-:S04]  /*0590*/  ISETP.NE.U32.AND P0, PT, R0, 0x1, PT ;  /* 0x000000010000780c */ /* 0x000fc80003f05070 */
[----:B------:R-:W-:-:S04]  /*05a0*/  FSETP.LEU.AND P0, PT, R20, R26, P0 ;  /* 0x0000001a1400720b */ /* 0x000fc8000070b000 */
[----:B------:R-:W-:-:S04]  /*05b0*/  FSETP.GEU.AND P0, PT, R20, R29, P0 ;  /* 0x0000001d1400720b */ /* 0x000fc8000070e000 */
[----:B------:R-:W-:-:S04]  /*05c0*/  FSETP.LEU.AND P0, PT, R15, R13, P0 ;  /* 0x0000000d0f00720b */ /* 0x000fc8000070b000 */
[----:B------:R-:W-:-:S04]  /*05d0*/  FSETP.GEU.AND P0, PT, R15, R12, P0 ;  /* 0x0000000c0f00720b */ /* 0x000fc8000070e000 */
[----:B------:R-:W-:-:S04]  /*05e0*/  FSETP.LEU.AND P0, PT, R5, R28, P0 ;  /* 0x0000001c0500720b */ /* 0x000fc8000070b000 */
[----:B------:R-:W-:-:S04]  /*05f0*/  FSETP.GEU.AND P0, PT, R5, R4, P0 ;  /* 0x000000040500720b */ /* 0x000fc8000070e000 */
[----:B------:R-:W-:-:S13]  /*0600*/  FSETP.LEU.AND P0, PT, R19, R3, P0 ;  /* 0x000000031300720b */ /* 0x000fda000070b000 */
[----:B------:R-:W-:Y:S05]  /*0610*/  @P0 EXIT P1 ;  /* 0x000000000000094d */ /* 0x000fea0000800000 */
[----:B------:R-:W-:Y:S01]  /*0620*/  STG.E.U8 desc[UR4][R10.64], RZ ;  /* 0x000000ff0a007986 */ /* 0x000fe2000c101104 */
[----:B------:R-:W-:Y:S05]  /*0630*/  EXIT ;  /* 0x000000000000794d */ /* 0x000fea0003800000 */
.L_x_0:
[----:B------:R-:W-:-:S00]  /*0640*/  BRA `(.L_x_0) ;  /* 0xfffffffc00fc7947 */ /* 0x000fc0000383ffff */
[----:B------:R-:W-:-:S00]  /*0650*/  NOP ;  /* 0x0000000000007918 */ /* 0x000fc00000000000 */
        /* <DEDUP_REMOVED lines=10> */
.L_x_1:


//--------------------- .nv.shared.reserved.0     --------------------------
	.section	.nv.shared.reserved.0,"aw",@nobits
	.weak		__nv_reservedSMEM_offset_0_alias
	.size		__nv_reservedSMEM_offset_0_alias, 0, 64
	.other		__nv_reservedSMEM_offset_0_alias,@"STO_CUDA_RESERVED_SHARED STV_DEFAULT"
__nv_reservedSMEM_offset_0_alias:
	.zero		0
	.zero		64


//--------------------- .nv.constant0.k_gradient_convergence_4_f --------------------------
	.section	.nv.constant0.k_gradient_convergence_4_f,"a",@progbits
	.sectionflags	@""
	.align	4
.nv.constant0.k_gradient_convergence_4_f:
	.zero		952


//--------------------- SYMBOLS --------------------------

	.type		.nv.reservedSmem.offset0,@object
	.size		.nv.reservedSmem.offset0,0x4
